//
// Generated by NVIDIA NVVM Compiler
//
// Compiler Build ID: CL-36424714
// Cuda compilation tools, release 13.0, V13.0.88
// Based on NVVM 20.0.0
//

.version 9.0
.target sm_100
.address_size 64

	// .globl	_Z9lastDigitPiS_
// _ZZ19find_maximum_kernelPiS_S_jE5cache has been demoted

.visible .entry _Z9lastDigitPiS_(
	.param .u64 .ptr .align 1 _Z9lastDigitPiS__param_0,
	.param .u64 .ptr .align 1 _Z9lastDigitPiS__param_1
)
{
	.reg .b32 	%r<12>;
	.reg .b64 	%rd<8>;

	ld.param.u64 	%rd1, [_Z9lastDigitPiS__param_0];
	ld.param.u64 	%rd2, [_Z9lastDigitPiS__param_1];
	cvta.to.global.u64 	%rd3, %rd2;
	cvta.to.global.u64 	%rd4, %rd1;
	mov.u32 	%r1, %tid.x;
	mov.u32 	%r2, %ctaid.x;
	mov.u32 	%r3, %ntid.x;
	mad.lo.s32 	%r4, %r2, %r3, %r1;
	mul.wide.s32 	%rd5, %r4, 4;
	add.s64 	%rd6, %rd4, %rd5;
	ld.global.u32 	%r5, [%rd6];
	mul.hi.s32 	%r6, %r5, 1717986919;
	shr.u32 	%r7, %r6, 31;
	shr.s32 	%r8, %r6, 2;
	add.s32 	%r9, %r8, %r7;
	mul.lo.s32 	%r10, %r9, 10;
	sub.s32 	%r11, %r5, %r10;
	add.s64 	%rd7, %rd3, %rd5;
	st.global.u32 	[%rd7], %r11;
	ret;

}
	// .globl	_Z19find_maximum_kernelPiS_S_j
.visible .entry _Z19find_maximum_kernelPiS_S_j(
	.param .u64 .ptr .align 1 _Z19find_maximum_kernelPiS_S_j_param_0,
	.param .u64 .ptr .align 1 _Z19find_maximum_kernelPiS_S_j_param_1,
	.param .u64 .ptr .align 1 _Z19find_maximum_kernelPiS_S_j_param_2,
	.param .u32 _Z19find_maximum_kernelPiS_S_j_param_3
)
{
	.reg .pred 	%p<8>;
	.reg .b32 	%r<27>;
	.reg .b32 	%f<15>;
	.reg .b64 	%rd<9>;
	// demoted variable
	.shared .align 4 .b8 _ZZ19find_maximum_kernelPiS_S_jE5cache[1024];
	ld.param.u64 	%rd3, [_Z19find_maximum_kernelPiS_S_j_param_0];
	ld.param.u64 	%rd4, [_Z19find_maximum_kernelPiS_S_j_param_1];
	ld.param.u64 	%rd5, [_Z19find_maximum_kernelPiS_S_j_param_2];
	ld.param.u32 	%r10, [_Z19find_maximum_kernelPiS_S_j_param_3];
	cvta.to.global.u64 	%rd1, %rd5;
	mov.u32 	%r1, %tid.x;
	mov.u32 	%r11, %ctaid.x;
	mov.u32 	%r26, %ntid.x;
	mad.lo.s32 	%r3, %r11, %r26, %r1;
	setp.ge.u32 	%p1, %r3, %r10;
	mov.f32 	%f14, 0fBF800000;
	@%p1 bra 	$L__BB1_3;
	mov.u32 	%r13, %nctaid.x;
	mul.lo.s32 	%r4, %r13, %r26;
	cvta.to.global.u64 	%rd2, %rd3;
	mov.b32 	%r25, 0;
	mov.f32 	%f14, 0fBF800000;
$L__BB1_2:
	add.s32 	%r14, %r25, %r3;
	mul.wide.u32 	%rd6, %r14, 4;
	add.s64 	%rd7, %rd2, %rd6;
	ld.global.u32 	%r15, [%rd7];
	cvt.rn.f32.s32 	%f6, %r15;
	min.f32 	%f14, %f14, %f6;
	add.s32 	%r25, %r25, %r4;
	add.s32 	%r16, %r14, %r4;
	setp.lt.u32 	%p2, %r16, %r10;
	@%p2 bra 	$L__BB1_2;
$L__BB1_3:
	shl.b32 	%r17, %r1, 2;
	mov.u32 	%r18, _ZZ19find_maximum_kernelPiS_S_jE5cache;
	add.s32 	%r7, %r18, %r17;
	st.shared.f32 	[%r7], %f14;
	bar.sync 	0;
	setp.lt.u32 	%p3, %r26, 2;
	@%p3 bra 	$L__BB1_7;
$L__BB1_4:
	shr.u32 	%r9, %r26, 1;
	setp.ge.u32 	%p4, %r1, %r9;
	@%p4 bra 	$L__BB1_6;
	ld.shared.f32 	%f7, [%r7];
	shl.b32 	%r19, %r9, 2;
	add.s32 	%r20, %r7, %r19;
	ld.shared.f32 	%f8, [%r20];
	min.f32 	%f9, %f7, %f8;
	st.shared.f32 	[%r7], %f9;
$L__BB1_6:
	bar.sync 	0;
	setp.gt.u32 	%p5, %r26, 3;
	mov.u32 	%r26, %r9;
	@%p5 bra 	$L__BB1_4;
$L__BB1_7:
	setp.ne.s32 	%p6, %r1, 0;
	@%p6 bra 	$L__BB1_10;
$L__BB1_8:
	atom.relaxed.global.cas.b32 	%r21, [%rd1], 0, 1;
	setp.ne.s32 	%p7, %r21, 0;
	@%p7 bra 	$L__BB1_8;
	cvta.to.global.u64 	%rd8, %rd4;
	ld.global.u32 	%r22, [%rd8];
	cvt.rn.f32.s32 	%f10, %r22;
	ld.shared.f32 	%f11, [_ZZ19find_maximum_kernelPiS_S_jE5cache];
	min.f32 	%f12, %f10, %f11;
	cvt.rzi.s32.f32 	%r23, %f12;
	st.global.u32 	[%rd8], %r23;
	atom.global.exch.b32 	%r24, [%rd1], 0;
$L__BB1_10:
	ret;

}


// ===== COMPILED SASS (sm_100) =====

	.target	sm_100

	.elftype	@"ET_EXEC"


//--------------------- .note.nv.tkinfo           --------------------------
	.section	.note.nv.tkinfo,"",@"SHT_NOTE"
	.sectionflags	@"SHF_NOTE_NV_TKINFO"
	.tkinfo
        /*0018*/ 	.word	0x00000002
        /*0030*/ 	.string	""
        /*0030*/ 	.string	"ptxas"
        /*0030*/ 	.string	"Cuda compilation tools, release 13.0, V13.0.88"
        /*0030*/ 	.string	"Build cuda_13.0.r13.0/compiler.36424714_0"
        /*0030*/ 	.string	"-arch sm_100 -m 64 "



//--------------------- .note.nv.cuinfo           --------------------------
	.section	.note.nv.cuinfo,"",@"SHT_NOTE"
	.sectionflags	@"SHF_NOTE_NV_CUINFO"
        /*0018*/ 	.short	0x0002
        /*001a*/ 	.short	0x0064
        /*001c*/ 	.short	0x0082
	.zero		2


//--------------------- .nv.info                  --------------------------
	.section	.nv.info,"",@"SHT_CUDA_INFO"
	.align	4


	//----- nvinfo : EIATTR_REGCOUNT
	.align		4
        /*0000*/ 	.byte	0x04, 0x2f
        /*0002*/ 	.short	(.L_1 - .L_0)
	.align		4
.L_0:
        /*0004*/ 	.word	index@(_Z9lastDigitPiS_)
        /*0008*/ 	.word	0x0000000c


	//----- nvinfo : EIATTR_FRAME_SIZE
	.align		4
.L_1:
        /*000c*/ 	.byte	0x04, 0x11
        /*000e*/ 	.short	(.L_3 - .L_2)
	.align		4
.L_2:
        /*0010*/ 	.word	index@(_Z9lastDigitPiS_)
        /*0014*/ 	.word	0x00000000


	//----- nvinfo : EIATTR_REGCOUNT
	.align		4
.L_3:
        /*0018*/ 	.byte	0x04, 0x2f
        /*001a*/ 	.short	(.L_5 - .L_4)
	.align		4
.L_4:
        /*001c*/ 	.word	index@(_Z19find_maximum_kernelPiS_S_j)
        /*0020*/ 	.word	0x00000010


	//----- nvinfo : EIATTR_FRAME_SIZE
	.align		4
.L_5:
        /*0024*/ 	.byte	0x04, 0x11
        /*0026*/ 	.short	(.L_7 - .L_6)
	.align		4
.L_6:
        /*0028*/ 	.word	index@(_Z19find_maximum_kernelPiS_S_j)
        /*002c*/ 	.word	0x00000000


	//----- nvinfo : EIATTR_MIN_STACK_SIZE
	.align		4
.L_7:
        /*0030*/ 	.byte	0x04, 0x12
        /*0032*/ 	.short	(.L_9 - .L_8)
	.align		4
.L_8:
        /*0034*/ 	.word	index@(_Z19find_maximum_kernelPiS_S_j)
        /*0038*/ 	.word	0x00000000


	//----- nvinfo : EIATTR_MIN_STACK_SIZE
	.align		4
.L_9:
        /*003c*/ 	.byte	0x04, 0x12
        /*003e*/ 	.short	(.L_11 - .L_10)
	.align		4
.L_10:
        /*0040*/ 	.word	index@(_Z9lastDigitPiS_)
        /*0044*/ 	.word	0x00000000
.L_11:


//--------------------- .nv.compat                --------------------------
	.section	.nv.compat,"",@"SHT_CUDA_COMPAT_INFO"
	.align	4
        /*0000*/ 	.byte	0x02, 0x09, 0x00, 0x00, 0x02, 0x02, 0x01, 0x00, 0x02, 0x05, 0x05, 0x00, 0x03, 0x07, 0x01, 0x01
        /*0010*/ 	.byte	0x02, 0x03, 0x00, 0x00, 0x02, 0x06, 0x01, 0x00, 0x04, 0x0b, 0x08, 0x00, 0x09, 0x00, 0x00, 0x00
        /*0020*/ 	.byte	0x00, 0x00, 0x00, 0x00


//--------------------- .nv.info._Z19find_maximum_kernelPiS_S_j --------------------------
	.section	.nv.info._Z19find_maximum_kernelPiS_S_j,"",@"SHT_CUDA_INFO"
	.sectionflags	@""
	.align	4


	//----- nvinfo : EIATTR_CUDA_API_VERSION
	.align		4
        /*0000*/ 	.byte	0x04, 0x37
        /*0002*/ 	.short	(.L_13 - .L_12)
.L_12:
        /*0004*/ 	.word	0x00000082


	//----- nvinfo : EIATTR_KPARAM_INFO
	.align		4
.L_13:
        /*0008*/ 	.byte	0x04, 0x17
        /*000a*/ 	.short	(.L_15 - .L_14)
.L_14:
        /*000c*/ 	.word	0x00000000
        /*0010*/ 	.short	0x0003
        /*0012*/ 	.short	0x0018
        /*0014*/ 	.byte	0x00, 0xf0, 0x11, 0x00


	//----- nvinfo : EIATTR_KPARAM_INFO
	.align		4
.L_15:
        /*0018*/ 	.byte	0x04, 0x17
        /*001a*/ 	.short	(.L_17 - .L_16)
.L_16:
        /*001c*/ 	.word	0x00000000
        /*0020*/ 	.short	0x0002
        /*0022*/ 	.short	0x0010
        /*0024*/ 	.byte	0x00, 0xf5, 0x21, 0x00


	//----- nvinfo : EIATTR_KPARAM_INFO
	.align		4
.L_17:
        /*0028*/ 	.byte	0x04, 0x17
        /*002a*/ 	.short	(.L_19 - .L_18)
.L_18:
        /*002c*/ 	.word	0x00000000
        /*0030*/ 	.short	0x0001
        /*0032*/ 	.short	0x0008
        /*0034*/ 	.byte	0x00, 0xf5, 0x21, 0x00


	//----- nvinfo : EIATTR_KPARAM_INFO
	.align		4
.L_19:
        /*0038*/ 	.byte	0x04, 0x17
        /*003a*/ 	.short	(.L_21 - .L_20)
.L_20:
        /*003c*/ 	.word	0x00000000
        /*0040*/ 	.short	0x0000
        /*0042*/ 	.short	0x0000
        /*0044*/ 	.byte	0x00, 0xf5, 0x21, 0x00


	//----- nvinfo : EIATTR_SPARSE_MMA_MASK
	.align		4
.L_21:
        /*0048*/ 	.byte	0x03, 0x50
        /*004a*/ 	.short	0x0000


	//----- nvinfo : EIATTR_MAXREG_COUNT
	.align		4
        /*004c*/ 	.byte	0x03, 0x1b
        /*004e*/ 	.short	0x00ff


	//----- nvinfo : EIATTR_NUM_BARRIERS
	.align		4
        /*0050*/ 	.byte	0x02, 0x4c
        /*0052*/ 	.byte	0x01
	.zero		1


	//----- nvinfo : EIATTR_MERCURY_ISA_VERSION
	.align		4
        /*0054*/ 	.byte	0x03, 0x5f
        /*0056*/ 	.short	0x0101


	//----- nvinfo : EIATTR_VRC_CTA_INIT_COUNT
	.align		4
        /*0058*/ 	.byte	0x02, 0x4a
	.zero		1
	.zero		1


	//----- nvinfo : EIATTR_EXIT_INSTR_OFFSETS
	.align		4
        /*005c*/ 	.byte	0x04, 0x1c
        /*005e*/ 	.short	(.L_23 - .L_22)


	//   ....[0]....
.L_22:
        /*0060*/ 	.word	0x000002e0


	//   ....[1]....
        /*0064*/ 	.word	0x00000430


	//----- nvinfo : EIATTR_CRS_STACK_SIZE
	.align		4
.L_23:
        /*0068*/ 	.byte	0x04, 0x1e
        /*006a*/ 	.short	(.L_25 - .L_24)
.L_24:
        /*006c*/ 	.word	0x00000000


	//----- nvinfo : EIATTR_CBANK_PARAM_SIZE
	.align		4
.L_25:
        /*0070*/ 	.byte	0x03, 0x19
        /*0072*/ 	.short	0x001c


	//----- nvinfo : EIATTR_PARAM_CBANK
	.align		4
        /*0074*/ 	.byte	0x04, 0x0a
        /*0076*/ 	.short	(.L_27 - .L_26)
	.align		4
.L_26:
        /*0078*/ 	.word	index@(.nv.constant0._Z19find_maximum_kernelPiS_S_j)
        /*007c*/ 	.short	0x0380
        /*007e*/ 	.short	0x001c


	//----- nvinfo : EIATTR_SW_WAR
	.align		4
.L_27:
        /*0080*/ 	.byte	0x04, 0x36
        /*0082*/ 	.short	(.L_29 - .L_28)
.L_28:
        /*0084*/ 	.word	0x00000008
.L_29:


//--------------------- .nv.info._Z9lastDigitPiS_ --------------------------
	.section	.nv.info._Z9lastDigitPiS_,"",@"SHT_CUDA_INFO"
	.sectionflags	@""
	.align	4


	//----- nvinfo : EIATTR_CUDA_API_VERSION
	.align		4
        /*0000*/ 	.byte	0x04, 0x37
        /*0002*/ 	.short	(.L_31 - .L_30)
.L_30:
        /*0004*/ 	.word	0x00000082


	//----- nvinfo : EIATTR_KPARAM_INFO
	.align		4
.L_31:
        /*0008*/ 	.byte	0x04, 0x17
        /*000a*/ 	.short	(.L_33 - .L_32)
.L_32:
        /*000c*/ 	.word	0x00000000
        /*0010*/ 	.short	0x0001
        /*0012*/ 	.short	0x0008
        /*0014*/ 	.byte	0x00, 0xf5, 0x21, 0x00


	//----- nvinfo : EIATTR_KPARAM_INFO
	.align		4
.L_33:
        /*0018*/ 	.byte	0x04, 0x17
        /*001a*/ 	.short	(.L_35 - .L_34)
.L_34:
        /*001c*/ 	.word	0x00000000
        /*0020*/ 	.short	0x0000
        /*0022*/ 	.short	0x0000
        /*0024*/ 	.byte	0x00, 0xf5, 0x21, 0x00


	//----- nvinfo : EIATTR_SPARSE_MMA_MASK
	.align		4
.L_35:
        /*0028*/ 	.byte	0x03, 0x50
        /*002a*/ 	.short	0x0000


	//----- nvinfo : EIATTR_MAXREG_COUNT
	.align		4
        /*002c*/ 	.byte	0x03, 0x1b
        /*002e*/ 	.short	0x00ff


	//----- nvinfo : EIATTR_MERCURY_ISA_VERSION
	.align		4
        /*0030*/ 	.byte	0x03, 0x5f
        /*0032*/ 	.short	0x0101


	//----- nvinfo : EIATTR_VRC_CTA_INIT_COUNT
	.align		4
        /*0034*/ 	.byte	0x02, 0x4a
	.zero		1
	.zero		1


	//----- nvinfo : EIATTR_EXIT_INSTR_OFFSETS
	.align		4
        /*0038*/ 	.byte	0x04, 0x1c
        /*003a*/ 	.short	(.L_37 - .L_36)


	//   ....[0]....
.L_36:
        /*003c*/ 	.word	0x00000100


	//----- nvinfo : EIATTR_CBANK_PARAM_SIZE
	.align		4
.L_37:
        /*0040*/ 	.byte	0x03, 0x19
        /*0042*/ 	.short	0x0010


	//----- nvinfo : EIATTR_PARAM_CBANK
	.align		4
        /*0044*/ 	.byte	0x04, 0x0a
        /*0046*/ 	.short	(.L_39 - .L_38)
	.align		4
.L_38:
        /*0048*/ 	.word	index@(.nv.constant0._Z9lastDigitPiS_)
        /*004c*/ 	.short	0x0380
        /*004e*/ 	.short	0x0010


	//----- nvinfo : EIATTR_SW_WAR
	.align		4
.L_39:
        /*0050*/ 	.byte	0x04, 0x36
        /*0052*/ 	.short	(.L_41 - .L_40)
.L_40:
        /*0054*/ 	.word	0x00000008
.L_41:


//--------------------- .nv.callgraph             --------------------------
	.section	.nv.callgraph,"",@"SHT_CUDA_CALLGRAPH"
	.align	4
	.sectionentsize	8
	.align		4
        /*0000*/ 	.word	0x00000000
	.align		4
        /*0004*/ 	.word	0xffffffff
	.align		4
        /*0008*/ 	.word	0x00000000
	.align		4
        /*000c*/ 	.word	0xfffffffe
	.align		4
        /*0010*/ 	.word	0x00000000
	.align		4
        /*0014*/ 	.word	0xfffffffd
	.align		4
        /*0018*/ 	.word	0x00000000
	.align		4
        /*001c*/ 	.word	0xfffffffc


//--------------------- .text._Z19find_maximum_kernelPiS_S_j --------------------------
	.section	.text._Z19find_maximum_kernelPiS_S_j,"ax",@progbits
	.align	128
        .global         _Z19find_maximum_kernelPiS_S_j
        .type           _Z19find_maximum_kernelPiS_S_j,@function
        .size           _Z19find_maximum_kernelPiS_S_j,(.L_x_9 - _Z19find_maximum_kernelPiS_S_j)
        .other          _Z19find_maximum_kernelPiS_S_j,@"STO_CUDA_ENTRY STV_DEFAULT"
_Z19find_maximum_kernelPiS_S_j:
.text._Z19find_maximum_kernelPiS_S_j:
[----:B------:R-:W-:Y:S01]  /*0000*/  LDC R1, c[0x0][0x37c] ;  /* 0x0000df00ff017b82 */ /* 0x000fe20000000800 */
[----:B------:R-:W0:Y:S07]  /*0010*/  S2R R13, SR_TID.X ;  /* 0x00000000000d7919 */ /* 0x000e2e0000002100 */
[----:B------:R-:W0:Y:S01]  /*0020*/  S2UR UR4, SR_CTAID.X ;  /* 0x00000000000479c3 */ /* 0x000e220000002500 */
[----:B------:R-:W1:Y:S01]  /*0030*/  LDCU UR5, c[0x0][0x398] ;  /* 0x00007300ff0577ac */ /* 0x000e620008000800 */
[----:B------:R-:W-:Y:S01]  /*0040*/  BSSY.RECONVERGENT B0, `(.L_x_0) ;  /* 0x0000015000007945 */ /* 0x000fe20003800200 */
[----:B------:R-:W-:Y:S01]  /*0050*/  IMAD.MOV.U32 R7, RZ, RZ, -0x40800000 ;  /* 0xbf800000ff077424 */ /* 0x000fe200078e00ff */
[----:B------:R-:W2:Y:S04]  /*0060*/  LDCU.64 UR6, c[0x0][0x358] ;  /* 0x00006b00ff0677ac */ /* 0x000ea80008000a00 */
[----:B------:R-:W0:Y:S02]  /*0070*/  LDC R6, c[0x0][0x360] ;  /* 0x0000d800ff067b82 */ /* 0x000e240000000800 */
[----:B0-----:R-:W-:-:S05]  /*0080*/  IMAD R0, R6, UR4, R13 ;  /* 0x0000000406007c24 */ /* 0x001fca000f8e020d */
[----:B-1----:R-:W-:-:S13]  /*0090*/  ISETP.GE.U32.AND P0, PT, R0, UR5, PT ;  /* 0x0000000500007c0c */ /* 0x002fda000bf06070 */
[----:B--2---:R-:W-:Y:S05]  /*00a0*/  @P0 BRA `(.L_x_1) ;  /* 0x0000000000380947 */ /* 0x004fea0003800000 */
[----:B------:R-:W0:Y:S01]  /*00b0*/  LDC.64 R4, c[0x0][0x380] ;  /* 0x0000e000ff047b82 */ /* 0x000e220000000a00 */
[----:B------:R-:W1:Y:S01]  /*00c0*/  LDCU UR4, c[0x0][0x370] ;  /* 0x00006e00ff0477ac */ /* 0x000e620008000800 */
[----:B------:R-:W-:Y:S02]  /*00d0*/  IMAD.MOV.U32 R9, RZ, RZ, RZ ;  /* 0x000000ffff097224 */ /* 0x000fe400078e00ff */
[----:B------:R-:W-:Y:S02]  /*00e0*/  IMAD.MOV.U32 R7, RZ, RZ, -0x40800000 ;  /* 0xbf800000ff077424 */ /* 0x000fe400078e00ff */
[----:B-1----:R-:W-:-:S07]  /*00f0*/  IMAD R10, R6, UR4, RZ ;  /* 0x00000004060a7c24 */ /* 0x002fce000f8e02ff */
.L_x_2:
[----:B------:R-:W-:-:S04]  /*0100*/  IMAD.IADD R11, R0, 0x1, R9 ;  /* 0x00000001000b7824 */ /* 0x000fc800078e0209 */
[----:B0-----:R-:W-:-:S06]  /*0110*/  IMAD.WIDE.U32 R2, R11, 0x4, R4 ;  /* 0x000000040b027825 */ /* 0x001fcc00078e0004 */
[----:B------:R-:W2:Y:S01]  /*0120*/  LDG.E R2, desc[UR6][R2.64] ;  /* 0x0000000602027981 */ /* 0x000ea2000c1e1900 */
[C---:B------:R-:W-:Y:S02]  /*0130*/  IMAD.IADD R11, R10.reuse, 0x1, R11 ;  /* 0x000000010a0b7824 */ /* 0x040fe400078e020b */
[----:B------:R-:W-:-:S03]  /*0140*/  IMAD.IADD R9, R10, 0x1, R9 ;  /* 0x000000010a097824 */ /* 0x000fc600078e0209 */
[----:B------:R-:W-:Y:S02]  /*0150*/  ISETP.GE.U32.AND P0, PT, R11, UR5, PT ;  /* 0x000000050b007c0c */ /* 0x000fe4000bf06070 */
[----:B--2---:R-:W-:-:S04]  /*0160*/  I2FP.F32.S32 R8, R2 ;  /* 0x0000000200087245 */ /* 0x004fc80000201400 */
[----:B------:R-:W-:-:S07]  /*0170*/  FMNMX R7, R8, R7, PT ;  /* 0x0000000708077209 */ /* 0x000fce0003800000 */
[----:B------:R-:W-:Y:S05]  /*0180*/  @!P0 BRA `(.L_x_2) ;  /* 0xfffffffc00dc8947 */ /* 0x000fea000383ffff */
.L_x_1:
[----:B------:R-:W-:Y:S05]  /*0190*/  BSYNC.RECONVERGENT B0 ;  /* 0x0000000000007941 */ /* 0x000fea0003800200 */
.L_x_0:
[----:B------:R-:W0:Y:S01]  /*01a0*/  S2UR UR5, SR_CgaCtaId ;  /* 0x00000000000579c3 */ /* 0x000e220000008800 */
[----:B------:R-:W-:Y:S01]  /*01b0*/  UMOV UR4, 0x400 ;  /* 0x0000040000047882 */ /* 0x000fe20000000000 */
[----:B------:R-:W-:Y:S02]  /*01c0*/  ISETP.GE.U32.AND P1, PT, R6, 0x2, PT ;  /* 0x000000020600780c */ /* 0x000fe40003f26070 */
[----:B------:R-:W-:Y:S01]  /*01d0*/  ISETP.NE.AND P0, PT, R13, RZ, PT ;  /* 0x000000ff0d00720c */ /* 0x000fe20003f05270 */
[----:B0-----:R-:W-:-:S06]  /*01e0*/  ULEA UR4, UR5, UR4, 0x18 ;  /* 0x0000000405047291 */ /* 0x001fcc000f8ec0ff */
[----:B------:R-:W-:-:S05]  /*01f0*/  LEA R0, R13, UR4, 0x2 ;  /* 0x000000040d007c11 */ /* 0x000fca000f8e10ff */
[----:B------:R0:W-:Y:S01]  /*0200*/  STS [R0], R7 ;  /* 0x0000000700007388 */ /* 0x0001e20000000800 */
[----:B------:R-:W-:Y:S06]  /*0210*/  BAR.SYNC.DEFER_BLOCKING 0x0 ;  /* 0x0000000000007b1d */ /* 0x000fec0000010000 */
[----:B------:R-:W-:Y:S05]  /*0220*/  @!P1 BRA `(.L_x_3) ;  /* 0x00000000002c9947 */ /* 0x000fea0003800000 */
.L_x_4:
[----:B------:R-:W-:-:S04]  /*0230*/  SHF.R.U32.HI R4, RZ, 0x1, R6 ;  /* 0x00000001ff047819 */ /* 0x000fc80000011606 */
[----:B------:R-:W-:-:S13]  /*0240*/  ISETP.GE.U32.AND P1, PT, R13, R4, PT ;  /* 0x000000040d00720c */ /* 0x000fda0003f26070 */
[----:B------:R-:W-:Y:S01]  /*0250*/  @!P1 IMAD R3, R4, 0x4, R0 ;  /* 0x0000000404039824 */ /* 0x000fe200078e0200 */
[----:B------:R-:W-:Y:S05]  /*0260*/  @!P1 LDS R2, [R0] ;  /* 0x0000000000029984 */ /* 0x000fea0000000800 */
[----:B------:R-:W1:Y:S02]  /*0270*/  @!P1 LDS R3, [R3] ;  /* 0x0000000003039984 */ /* 0x000e640000000800 */
[----:B-1----:R-:W-:-:S05]  /*0280*/  @!P1 FMNMX R5, R2, R3, PT ;  /* 0x0000000302059209 */ /* 0x002fca0003800000 */
[----:B------:R1:W-:Y:S01]  /*0290*/  @!P1 STS [R0], R5 ;  /* 0x0000000500009388 */ /* 0x0003e20000000800 */
[----:B------:R-:W-:Y:S01]  /*02a0*/  BAR.SYNC.DEFER_BLOCKING 0x0 ;  /* 0x0000000000007b1d */ /* 0x000fe20000010000 */
[----:B------:R-:W-:Y:S01]  /*02b0*/  ISETP.GT.U32.AND P1, PT, R6, 0x3, PT ;  /* 0x000000030600780c */ /* 0x000fe20003f24070 */
[----:B------:R-:W-:-:S12]  /*02c0*/  IMAD.MOV.U32 R6, RZ, RZ, R4 ;  /* 0x000000ffff067224 */ /* 0x000fd800078e0004 */
[----:B-1----:R-:W-:Y:S05]  /*02d0*/  @P1 BRA `(.L_x_4) ;  /* 0xfffffffc00d41947 */ /* 0x002fea000383ffff */
.L_x_3:
[----:B------:R-:W-:Y:S05]  /*02e0*/  @P0 EXIT ;  /* 0x000000000000094d */ /* 0x000fea0003800000 */
[----:B------:R-:W1:Y:S01]  /*02f0*/  LDC.64 R2, c[0x0][0x390] ;  /* 0x0000e400ff027b82 */ /* 0x000e620000000a00 */
[----:B------:R-:W-:Y:S01]  /*0300*/  BSSY B0, `(.L_x_5) ;  /* 0x0000007000007945 */ /* 0x000fe20003800000 */
[----:B------:R-:W-:-:S07]  /*0310*/  IMAD.MOV.U32 R5, RZ, RZ, 0x1 ;  /* 0x00000001ff057424 */ /* 0x000fce00078e00ff */
.L_x_6:
[----:B------:R-:W-:Y:S01]  /*0320*/  IMAD.MOV.U32 R4, RZ, RZ, RZ ;  /* 0x000000ffff047224 */ /* 0x000fe200078e00ff */
[----:B------:R-:W-:Y:S05]  /*0330*/  YIELD ;  /* 0x0000000000007946 */ /* 0x000fea0003800000 */
[----:B01----:R-:W2:Y:S02]  /*0340*/  ATOMG.E.CAS.STRONG.GPU PT, R0, [R2], R4, R5 ;  /* 0x00000004020073a9 */ /* 0x003ea400001ee105 */
[----:B--2---:R-:W-:-:S13]  /*0350*/  ISETP.NE.AND P0, PT, R0, RZ, PT ;  /* 0x000000ff0000720c */ /* 0x004fda0003f05270 */
[----:B------:R-:W-:Y:S05]  /*0360*/  @P0 BRA `(.L_x_6) ;  /* 0xfffffffc00ec0947 */ /* 0x000fea000383ffff */
[----:B------:R-:W-:Y:S05]  /*0370*/  BSYNC B0 ;  /* 0x0000000000007941 */ /* 0x000fea0003800000 */
.L_x_5:
[----:B------:R-:W0:Y:S02]  /*0380*/  LDC.64 R4, c[0x0][0x388] ;  /* 0x0000e200ff047b82 */ /* 0x000e240000000a00 */
[----:B0-----:R-:W2:Y:S06]  /*0390*/  LDG.E R0, desc[UR6][R4.64] ;  /* 0x0000000604007981 */ /* 0x001eac000c1e1900 */
[----:B------:R-:W0:Y:S01]  /*03a0*/  S2UR UR5, SR_CgaCtaId ;  /* 0x00000000000579c3 */ /* 0x000e220000008800 */
[----:B------:R-:W-:Y:S02]  /*03b0*/  UMOV UR4, 0x400 ;  /* 0x0000040000047882 */ /* 0x000fe40000000000 */
[----:B0-----:R-:W-:-:S09]  /*03c0*/  ULEA UR4, UR5, UR4, 0x18 ;  /* 0x0000000405047291 */ /* 0x001fd2000f8ec0ff */
[----:B------:R-:W0:Y:S01]  /*03d0*/  LDS R7, [UR4] ;  /* 0x00000004ff077984 */ /* 0x000e220008000800 */
[----:B--2---:R-:W-:-:S04]  /*03e0*/  I2FP.F32.S32 R0, R0 ;  /* 0x0000000000007245 */ /* 0x004fc80000201400 */
[----:B0-----:R-:W-:-:S04]  /*03f0*/  FMNMX R0, R0, R7, PT ;  /* 0x0000000700007209 */ /* 0x001fc80003800000 */
[----:B------:R-:W0:Y:S02]  /*0400*/  F2I.TRUNC.NTZ R7, R0 ;  /* 0x0000000000077305 */ /* 0x000e24000020f100 */
[----:B0-----:R-:W-:Y:S04]  /*0410*/  STG.E desc[UR6][R4.64], R7 ;  /* 0x0000000704007986 */ /* 0x001fe8000c101906 */
[----:B------:R-:W-:Y:S01]  /*0420*/  ATOMG.E.EXCH.STRONG.GPU PT, RZ, desc[UR6][R2.64], RZ ;  /* 0x800000ff02ff79a8 */ /* 0x000fe2000c1ef106 */
[----:B------:R-:W-:Y:S05]  /*0430*/  EXIT ;  /* 0x000000000000794d */ /* 0x000fea0003800000 */
.L_x_7:
[----:B------:R-:W-:-:S00]  /*0440*/  BRA `(.L_x_7) ;  /* 0xfffffffc00fc7947 */ /* 0x000fc0000383ffff */
[----:B------:R-:W-:-:S00]  /*0450*/  NOP ;  /* 0x0000000000007918 */ /* 0x000fc00000000000 */
        /* <DEDUP_REMOVED lines=10> */
.L_x_9:


//--------------------- .text._Z9lastDigitPiS_    --------------------------
	.section	.text._Z9lastDigitPiS_,"ax",@progbits
	.align	128
        .global         _Z9lastDigitPiS_
        .type           _Z9lastDigitPiS_,@function
        .size           _Z9lastDigitPiS_,(.L_x_10 - _Z9lastDigitPiS_)
        .other          _Z9lastDigitPiS_,@"STO_CUDA_ENTRY STV_DEFAULT"
_Z9lastDigitPiS_:
.text._Z9lastDigitPiS_:
[----:B------:R-:W-:Y:S01]  /*0000*/  LDC R1, c[0x0][0x37c] ;  /* 0x0000df00ff017b82 */ /* 0x000fe20000000800 */
[----:B------:R-:W0:Y:S07]  /*0010*/  S2R R7, SR_TID.X ;  /* 0x0000000000077919 */ /* 0x000e2e0000002100 */
[----:B------:R-:W0:Y:S01]  /*0020*/  S2UR UR6, SR_CTAID.X ;  /* 0x00000000000679c3 */ /* 0x000e220000002500 */
[----:B------:R-:W1:Y:S07]  /*0030*/  LDCU.64 UR4, c[0x0][0x358] ;  /* 0x00006b00ff0477ac */ /* 0x000e6e0008000a00 */
[----:B------:R-:W0:Y:S08]  /*0040*/  LDC R0, c[0x0][0x360] ;  /* 0x0000d800ff007b82 */ /* 0x000e300000000800 */
[----:B------:R-:W2:Y:S08]  /*0050*/  LDC.64 R2, c[0x0][0x380] ;  /* 0x0000e000ff027b82 */ /* 0x000eb00000000a00 */
[----:B------:R-:W3:Y:S01]  /*0060*/  LDC.64 R4, c[0x0][0x388] ;  /* 0x0000e200ff047b82 */ /* 0x000ee20000000a00 */
[----:B0-----:R-:W-:-:S04]  /*0070*/  IMAD R7, R0, UR6, R7 ;  /* 0x0000000600077c24 */ /* 0x001fc8000f8e0207 */
[----:B--2---:R-:W-:-:S06]  /*0080*/  IMAD.WIDE R2, R7, 0x4, R2 ;  /* 0x0000000407027825 */ /* 0x004fcc00078e0202 */
[----:B-1----:R-:W2:Y:S01]  /*0090*/  LDG.E R2, desc[UR4][R2.64] ;  /* 0x0000000402027981 */ /* 0x002ea2000c1e1900 */
[----:B---3--:R-:W-:-:S04]  /*00a0*/  IMAD.WIDE R4, R7, 0x4, R4 ;  /* 0x0000000407047825 */ /* 0x008fc800078e0204 */
[----:B--2---:R-:W-:-:S05]  /*00b0*/  IMAD.HI R0, R2, 0x66666667, RZ ;  /* 0x6666666702007827 */ /* 0x004fca00078e02ff */
[----:B------:R-:W-:-:S04]  /*00c0*/  SHF.R.U32.HI R9, RZ, 0x1f, R0 ;  /* 0x0000001fff097819 */ /* 0x000fc80000011600 */
[----:B------:R-:W-:-:S05]  /*00d0*/  LEA.HI.SX32 R9, R0, R9, 0x1e ;  /* 0x0000000900097211 */ /* 0x000fca00078ff2ff */
[----:B------:R-:W-:-:S05]  /*00e0*/  IMAD R9, R9, -0xa, R2 ;  /* 0xfffffff609097824 */ /* 0x000fca00078e0202 */
[----:B------:R-:W-:Y:S01]  /*00f0*/  STG.E desc[UR4][R4.64], R9 ;  /* 0x0000000904007986 */ /* 0x000fe2000c101904 */
[----:B------:R-:W-:Y:S05]  /*0100*/  EXIT ;  /* 0x000000000000794d */ /* 0x000fea0003800000 */
.L_x_8:
        /* <DEDUP_REMOVED lines=15> */
.L_x_10:


//--------------------- .nv.shared._Z19find_maximum_kernelPiS_S_j --------------------------
	.section	.nv.shared._Z19find_maximum_kernelPiS_S_j,"aw",@nobits
	.sectionflags	@""
	.align	4
.nv.shared._Z19find_maximum_kernelPiS_S_j:
	.zero		2048


//--------------------- .nv.shared.reserved.0     --------------------------
	.section	.nv.shared.reserved.0,"aw",@nobits
	.weak		__nv_reservedSMEM_offset_0_alias
	.size		__nv_reservedSMEM_offset_0_alias, 0, 64
	.other		__nv_reservedSMEM_offset_0_alias,@"STO_CUDA_RESERVED_SHARED STV_DEFAULT"
__nv_reservedSMEM_offset_0_alias:
	.zero		0
	.zero		64


//--------------------- .nv.constant0._Z19find_maximum_kernelPiS_S_j --------------------------
	.section	.nv.constant0._Z19find_maximum_kernelPiS_S_j,"a",@progbits
	.sectionflags	@""
	.align	4
.nv.constant0._Z19find_maximum_kernelPiS_S_j:
	.zero		924


//--------------------- .nv.constant0._Z9lastDigitPiS_ --------------------------
	.section	.nv.constant0._Z9lastDigitPiS_,"a",@progbits
	.sectionflags	@""
	.align	4
.nv.constant0._Z9lastDigitPiS_:
	.zero		912


//--------------------- SYMBOLS --------------------------

	.type		.nv.reservedSmem.offset0,@object
	.size		.nv.reservedSmem.offset0,0x4
	.type		.nv.reservedSmem.cap,@object
	.size		.nv.reservedSmem.cap,0x4
